//
// Generated by NVIDIA NVVM Compiler
//
// Compiler Build ID: CL-36424714
// Cuda compilation tools, release 13.0, V13.0.88
// Based on NVVM 20.0.0
//

.version 9.0
.target sm_100
.address_size 64

	// .globl	_Z12count_threesPiS_i
.extern .shared .align 16 .b8 sdata[];

.visible .entry _Z12count_threesPiS_i(
	.param .u64 .ptr .align 1 _Z12count_threesPiS_i_param_0,
	.param .u64 .ptr .align 1 _Z12count_threesPiS_i_param_1,
	.param .u32 _Z12count_threesPiS_i_param_2
)
{
	.reg .pred 	%p<7>;
	.reg .b32 	%r<29>;
	.reg .b64 	%rd<9>;

	ld.param.u64 	%rd1, [_Z12count_threesPiS_i_param_0];
	ld.param.u64 	%rd2, [_Z12count_threesPiS_i_param_1];
	ld.param.u32 	%r11, [_Z12count_threesPiS_i_param_2];
	mov.u32 	%r1, %ctaid.x;
	mov.u32 	%r2, %ntid.x;
	mov.u32 	%r3, %tid.x;
	mad.lo.s32 	%r4, %r1, %r2, %r3;
	setp.ge.s32 	%p1, %r4, %r11;
	mov.b32 	%r27, 0;
	@%p1 bra 	$L__BB0_2;
	cvta.to.global.u64 	%rd3, %rd1;
	mul.wide.s32 	%rd4, %r4, 4;
	add.s64 	%rd5, %rd3, %rd4;
	ld.global.u32 	%r12, [%rd5];
	setp.eq.s32 	%p2, %r12, 3;
	selp.u32 	%r27, 1, 0, %p2;
$L__BB0_2:
	shl.b32 	%r13, %r3, 2;
	mov.u32 	%r14, sdata;
	add.s32 	%r15, %r14, %r13;
	st.shared.u32 	[%r15], %r27;
	bar.sync 	0;
	setp.lt.u32 	%p3, %r2, 2;
	@%p3 bra 	$L__BB0_7;
	mov.b32 	%r28, 1;
$L__BB0_4:
	shl.b32 	%r8, %r28, 1;
	mul.lo.s32 	%r9, %r8, %r3;
	setp.ge.u32 	%p4, %r9, %r2;
	@%p4 bra 	$L__BB0_6;
	add.s32 	%r17, %r9, %r28;
	shl.b32 	%r18, %r17, 2;
	add.s32 	%r20, %r14, %r18;
	ld.shared.u32 	%r21, [%r20];
	shl.b32 	%r22, %r9, 2;
	add.s32 	%r23, %r14, %r22;
	ld.shared.u32 	%r24, [%r23];
	add.s32 	%r25, %r24, %r21;
	st.shared.u32 	[%r23], %r25;
$L__BB0_6:
	bar.sync 	0;
	setp.lt.u32 	%p5, %r8, %r2;
	mov.u32 	%r28, %r8;
	@%p5 bra 	$L__BB0_4;
$L__BB0_7:
	setp.ne.s32 	%p6, %r3, 0;
	@%p6 bra 	$L__BB0_9;
	ld.shared.u32 	%r26, [sdata];
	cvta.to.global.u64 	%rd6, %rd2;
	mul.wide.u32 	%rd7, %r1, 4;
	add.s64 	%rd8, %rd6, %rd7;
	st.global.u32 	[%rd8], %r26;
$L__BB0_9:
	ret;

}


// ===== COMPILED SASS (sm_100) =====

	.target	sm_100

	.elftype	@"ET_EXEC"


//--------------------- .note.nv.tkinfo           --------------------------
	.section	.note.nv.tkinfo,"",@"SHT_NOTE"
	.sectionflags	@"SHF_NOTE_NV_TKINFO"
	.tkinfo
        /*0018*/ 	.word	0x00000002
        /*0030*/ 	.string	""
        /*0030*/ 	.string	"ptxas"
        /*0030*/ 	.string	"Cuda compilation tools, release 13.0, V13.0.88"
        /*0030*/ 	.string	"Build cuda_13.0.r13.0/compiler.36424714_0"
        /*0030*/ 	.string	"-arch sm_100 -m 64 "



//--------------------- .note.nv.cuinfo           --------------------------
	.section	.note.nv.cuinfo,"",@"SHT_NOTE"
	.sectionflags	@"SHF_NOTE_NV_CUINFO"
        /*0018*/ 	.short	0x0002
        /*001a*/ 	.short	0x0064
        /*001c*/ 	.short	0x0082
	.zero		2


//--------------------- .nv.info                  --------------------------
	.section	.nv.info,"",@"SHT_CUDA_INFO"
	.align	4


	//----- nvinfo : EIATTR_REGCOUNT
	.align		4
        /*0000*/ 	.byte	0x04, 0x2f
        /*0002*/ 	.short	(.L_1 - .L_0)
	.align		4
.L_0:
        /*0004*/ 	.word	index@(_Z12count_threesPiS_i)
        /*0008*/ 	.word	0x0000000a


	//----- nvinfo : EIATTR_FRAME_SIZE
	.align		4
.L_1:
        /*000c*/ 	.byte	0x04, 0x11
        /*000e*/ 	.short	(.L_3 - .L_2)
	.align		4
.L_2:
        /*0010*/ 	.word	index@(_Z12count_threesPiS_i)
        /*0014*/ 	.word	0x00000000


	//----- nvinfo : EIATTR_MIN_STACK_SIZE
	.align		4
.L_3:
        /*0018*/ 	.byte	0x04, 0x12
        /*001a*/ 	.short	(.L_5 - .L_4)
	.align		4
.L_4:
        /*001c*/ 	.word	index@(_Z12count_threesPiS_i)
        /*0020*/ 	.word	0x00000000
.L_5:


//--------------------- .nv.compat                --------------------------
	.section	.nv.compat,"",@"SHT_CUDA_COMPAT_INFO"
	.align	4
        /*0000*/ 	.byte	0x02, 0x09, 0x00, 0x00, 0x02, 0x02, 0x01, 0x00, 0x02, 0x05, 0x05, 0x00, 0x03, 0x07, 0x01, 0x01
        /*0010*/ 	.byte	0x02, 0x03, 0x00, 0x00, 0x02, 0x06, 0x01, 0x00, 0x04, 0x0b, 0x08, 0x00, 0x09, 0x00, 0x00, 0x00
        /*0020*/ 	.byte	0x00, 0x00, 0x00, 0x00


//--------------------- .nv.info._Z12count_threesPiS_i --------------------------
	.section	.nv.info._Z12count_threesPiS_i,"",@"SHT_CUDA_INFO"
	.sectionflags	@""
	.align	4


	//----- nvinfo : EIATTR_CUDA_API_VERSION
	.align		4
        /*0000*/ 	.byte	0x04, 0x37
        /*0002*/ 	.short	(.L_7 - .L_6)
.L_6:
        /*0004*/ 	.word	0x00000082


	//----- nvinfo : EIATTR_KPARAM_INFO
	.align		4
.L_7:
        /*0008*/ 	.byte	0x04, 0x17
        /*000a*/ 	.short	(.L_9 - .L_8)
.L_8:
        /*000c*/ 	.word	0x00000000
        /*0010*/ 	.short	0x0002
        /*0012*/ 	.short	0x0010
        /*0014*/ 	.byte	0x00, 0xf0, 0x11, 0x00


	//----- nvinfo : EIATTR_KPARAM_INFO
	.align		4
.L_9:
        /*0018*/ 	.byte	0x04, 0x17
        /*001a*/ 	.short	(.L_11 - .L_10)
.L_10:
        /*001c*/ 	.word	0x00000000
        /*0020*/ 	.short	0x0001
        /*0022*/ 	.short	0x0008
        /*0024*/ 	.byte	0x00, 0xf5, 0x21, 0x00


	//----- nvinfo : EIATTR_KPARAM_INFO
	.align		4
.L_11:
        /*0028*/ 	.byte	0x04, 0x17
        /*002a*/ 	.short	(.L_13 - .L_12)
.L_12:
        /*002c*/ 	.word	0x00000000
        /*0030*/ 	.short	0x0000
        /*0032*/ 	.short	0x0000
        /*0034*/ 	.byte	0x00, 0xf5, 0x21, 0x00


	//----- nvinfo : EIATTR_SPARSE_MMA_MASK
	.align		4
.L_13:
        /*0038*/ 	.byte	0x03, 0x50
        /*003a*/ 	.short	0x0000


	//----- nvinfo : EIATTR_MAXREG_COUNT
	.align		4
        /*003c*/ 	.byte	0x03, 0x1b
        /*003e*/ 	.short	0x00ff


	//----- nvinfo : EIATTR_NUM_BARRIERS
	.align		4
        /*0040*/ 	.byte	0x02, 0x4c
        /*0042*/ 	.byte	0x01
	.zero		1


	//----- nvinfo : EIATTR_MERCURY_ISA_VERSION
	.align		4
        /*0044*/ 	.byte	0x03, 0x5f
        /*0046*/ 	.short	0x0101


	//----- nvinfo : EIATTR_VRC_CTA_INIT_COUNT
	.align		4
        /*0048*/ 	.byte	0x02, 0x4a
	.zero		1
	.zero		1


	//----- nvinfo : EIATTR_EXIT_INSTR_OFFSETS
	.align		4
        /*004c*/ 	.byte	0x04, 0x1c
        /*004e*/ 	.short	(.L_15 - .L_14)


	//   ....[0]....
.L_14:
        /*0050*/ 	.word	0x00000260


	//   ....[1]....
        /*0054*/ 	.word	0x000002e0


	//----- nvinfo : EIATTR_CBANK_PARAM_SIZE
	.align		4
.L_15:
        /*0058*/ 	.byte	0x03, 0x19
        /*005a*/ 	.short	0x0014


	//----- nvinfo : EIATTR_PARAM_CBANK
	.align		4
        /*005c*/ 	.byte	0x04, 0x0a
        /*005e*/ 	.short	(.L_17 - .L_16)
	.align		4
.L_16:
        /*0060*/ 	.word	index@(.nv.constant0._Z12count_threesPiS_i)
        /*0064*/ 	.short	0x0380
        /*0066*/ 	.short	0x0014


	//----- nvinfo : EIATTR_SW_WAR
	.align		4
.L_17:
        /*0068*/ 	.byte	0x04, 0x36
        /*006a*/ 	.short	(.L_19 - .L_18)
.L_18:
        /*006c*/ 	.word	0x00000008
.L_19:


//--------------------- .nv.callgraph             --------------------------
	.section	.nv.callgraph,"",@"SHT_CUDA_CALLGRAPH"
	.align	4
	.sectionentsize	8
	.align		4
        /*0000*/ 	.word	0x00000000
	.align		4
        /*0004*/ 	.word	0xffffffff
	.align		4
        /*0008*/ 	.word	0x00000000
	.align		4
        /*000c*/ 	.word	0xfffffffe
	.align		4
        /*0010*/ 	.word	0x00000000
	.align		4
        /*0014*/ 	.word	0xfffffffd
	.align		4
        /*0018*/ 	.word	0x00000000
	.align		4
        /*001c*/ 	.word	0xfffffffc


//--------------------- .text._Z12count_threesPiS_i --------------------------
	.section	.text._Z12count_threesPiS_i,"ax",@progbits
	.align	128
        .global         _Z12count_threesPiS_i
        .type           _Z12count_threesPiS_i,@function
        .size           _Z12count_threesPiS_i,(.L_x_3 - _Z12count_threesPiS_i)
        .other          _Z12count_threesPiS_i,@"STO_CUDA_ENTRY STV_DEFAULT"
_Z12count_threesPiS_i:
.text._Z12count_threesPiS_i:
[----:B------:R-:W-:Y:S01]  /*0000*/  LDC R1, c[0x0][0x37c] ;  /* 0x0000df00ff017b82 */ /* 0x000fe20000000800 */
[----:B------:R-:W0:Y:S01]  /*0010*/  S2R R7, SR_CTAID.X ;  /* 0x0000000000077919 */ /* 0x000e220000002500 */
[----:B------:R-:W0:Y:S01]  /*0020*/  LDCU UR7, c[0x0][0x360] ;  /* 0x00006c00ff0777ac */ /* 0x000e220008000800 */
[----:B------:R-:W0:Y:S01]  /*0030*/  S2R R4, SR_TID.X ;  /* 0x0000000000047919 */ /* 0x000e220000002100 */
[----:B------:R-:W1:Y:S01]  /*0040*/  LDCU UR4, c[0x0][0x390] ;  /* 0x00007200ff0477ac */ /* 0x000e620008000800 */
[----:B------:R-:W2:Y:S01]  /*0050*/  LDCU.64 UR8, c[0x0][0x358] ;  /* 0x00006b00ff0877ac */ /* 0x000ea20008000a00 */
[----:B0-----:R-:W-:-:S05]  /*0060*/  IMAD R5, R7, UR7, R4 ;  /* 0x0000000707057c24 */ /* 0x001fca000f8e0204 */
[----:B-1----:R-:W-:-:S13]  /*0070*/  ISETP.GE.AND P1, PT, R5, UR4, PT ;  /* 0x0000000405007c0c */ /* 0x002fda000bf26270 */
[----:B------:R-:W0:Y:S02]  /*0080*/  @!P1 LDC.64 R2, c[0x0][0x380] ;  /* 0x0000e000ff029b82 */ /* 0x000e240000000a00 */
[----:B0-----:R-:W-:-:S06]  /*0090*/  @!P1 IMAD.WIDE R2, R5, 0x4, R2 ;  /* 0x0000000405029825 */ /* 0x001fcc00078e0202 */
[----:B--2---:R-:W2:Y:S01]  /*00a0*/  @!P1 LDG.E R2, desc[UR8][R2.64] ;  /* 0x0000000802029981 */ /* 0x004ea2000c1e1900 */
[----:B------:R-:W0:Y:S01]  /*00b0*/  S2UR UR5, SR_CgaCtaId ;  /* 0x00000000000579c3 */ /* 0x000e220000008800 */
[----:B------:R-:W-:Y:S01]  /*00c0*/  UMOV UR4, 0x400 ;  /* 0x0000040000047882 */ /* 0x000fe20000000000 */
[----:B------:R-:W-:Y:S01]  /*00d0*/  IMAD.MOV.U32 R0, RZ, RZ, RZ ;  /* 0x000000ffff007224 */ /* 0x000fe200078e00ff */
[----:B------:R-:W-:Y:S01]  /*00e0*/  UISETP.GE.U32.AND UP0, UPT, UR7, 0x2, UPT ;  /* 0x000000020700788c */ /* 0x000fe2000bf06070 */
[----:B------:R-:W-:Y:S01]  /*00f0*/  ISETP.NE.AND P0, PT, R4, RZ, PT ;  /* 0x000000ff0400720c */ /* 0x000fe20003f05270 */
[----:B0-----:R-:W-:-:S06]  /*0100*/  ULEA UR4, UR5, UR4, 0x18 ;  /* 0x0000000405047291 */ /* 0x001fcc000f8ec0ff */
[----:B------:R-:W-:Y:S02]  /*0110*/  LEA R5, R4, UR4, 0x2 ;  /* 0x0000000404057c11 */ /* 0x000fe4000f8e10ff */
[----:B--2---:R-:W-:-:S04]  /*0120*/  @!P1 ISETP.NE.AND P2, PT, R2, 0x3, PT ;  /* 0x000000030200980c */ /* 0x004fc80003f45270 */
[----:B------:R-:W-:-:S05]  /*0130*/  @!P1 SEL R0, RZ, 0x1, P2 ;  /* 0x00000001ff009807 */ /* 0x000fca0001000000 */
[----:B------:R0:W-:Y:S01]  /*0140*/  STS [R5], R0 ;  /* 0x0000000005007388 */ /* 0x0001e20000000800 */
[----:B------:R-:W-:Y:S06]  /*0150*/  BAR.SYNC.DEFER_BLOCKING 0x0 ;  /* 0x0000000000007b1d */ /* 0x000fec0000010000 */
[----:B------:R-:W-:Y:S05]  /*0160*/  BRA.U !UP0, `(.L_x_0) ;  /* 0x00000001083c7547 */ /* 0x000fea000b800000 */
[----:B------:R-:W-:-:S05]  /*0170*/  UMOV UR5, 0x1 ;  /* 0x0000000100057882 */ /* 0x000fca0000000000 */
.L_x_1:
[----:B------:R-:W-:-:S04]  /*0180*/  USHF.L.U32 UR6, UR5, 0x1, URZ ;  /* 0x0000000105067899 */ /* 0x000fc800080006ff */
[----:B------:R-:W-:Y:S02]  /*0190*/  UISETP.GE.U32.AND UP0, UPT, UR6, UR7, UPT ;  /* 0x000000070600728c */ /* 0x000fe4000bf06070 */
[----:B-1----:R-:W-:-:S05]  /*01a0*/  IMAD R2, R4, UR6, RZ ;  /* 0x0000000604027c24 */ /* 0x002fca000f8e02ff */
[----:B------:R-:W-:-:S13]  /*01b0*/  ISETP.GE.U32.AND P1, PT, R2, UR7, PT ;  /* 0x0000000702007c0c */ /* 0x000fda000bf26070 */
[C---:B0-----:R-:W-:Y:S01]  /*01c0*/  @!P1 VIADD R0, R2.reuse, UR5 ;  /* 0x0000000502009c36 */ /* 0x041fe20008000000 */
[----:B------:R-:W-:Y:S01]  /*01d0*/  @!P1 LEA R2, R2, UR4, 0x2 ;  /* 0x0000000402029c11 */ /* 0x000fe2000f8e10ff */
[----:B------:R-:W-:-:S03]  /*01e0*/  UMOV UR5, UR6 ;  /* 0x0000000600057c82 */ /* 0x000fc60008000000 */
[----:B------:R-:W-:Y:S01]  /*01f0*/  @!P1 LEA R0, R0, UR4, 0x2 ;  /* 0x0000000400009c11 */ /* 0x000fe2000f8e10ff */
[----:B------:R-:W-:Y:S05]  /*0200*/  @!P1 LDS R3, [R2] ;  /* 0x0000000002039984 */ /* 0x000fea0000000800 */
[----:B------:R-:W0:Y:S02]  /*0210*/  @!P1 LDS R0, [R0] ;  /* 0x0000000000009984 */ /* 0x000e240000000800 */
[----:B0-----:R-:W-:-:S05]  /*0220*/  @!P1 IMAD.IADD R3, R0, 0x1, R3 ;  /* 0x0000000100039824 */ /* 0x001fca00078e0203 */
[----:B------:R1:W-:Y:S01]  /*0230*/  @!P1 STS [R2], R3 ;  /* 0x0000000302009388 */ /* 0x0003e20000000800 */
[----:B------:R-:W-:Y:S06]  /*0240*/  BAR.SYNC.DEFER_BLOCKING 0x0 ;  /* 0x0000000000007b1d */ /* 0x000fec0000010000 */
[----:B------:R-:W-:Y:S05]  /*0250*/  BRA.U !UP0, `(.L_x_1) ;  /* 0xfffffffd08c87547 */ /* 0x000fea000b83ffff */
.L_x_0:
[----:B------:R-:W-:Y:S05]  /*0260*/  @P0 EXIT ;  /* 0x000000000000094d */ /* 0x000fea0003800000 */
[----:B------:R-:W2:Y:S01]  /*0270*/  S2UR UR5, SR_CgaCtaId ;  /* 0x00000000000579c3 */ /* 0x000ea20000008800 */
[----:B------:R-:W-:-:S07]  /*0280*/  UMOV UR4, 0x400 ;  /* 0x0000040000047882 */ /* 0x000fce0000000000 */
[----:B-1----:R-:W1:Y:S01]  /*0290*/  LDC.64 R2, c[0x0][0x388] ;  /* 0x0000e200ff027b82 */ /* 0x002e620000000a00 */
[----:B--2---:R-:W-:Y:S01]  /*02a0*/  ULEA UR4, UR5, UR4, 0x18 ;  /* 0x0000000405047291 */ /* 0x004fe2000f8ec0ff */
[----:B-1----:R-:W-:-:S08]  /*02b0*/  IMAD.WIDE.U32 R2, R7, 0x4, R2 ;  /* 0x0000000407027825 */ /* 0x002fd000078e0002 */
[----:B0-----:R-:W0:Y:S04]  /*02c0*/  LDS R5, [UR4] ;  /* 0x00000004ff057984 */ /* 0x001e280008000800 */
[----:B0-----:R-:W-:Y:S01]  /*02d0*/  STG.E desc[UR8][R2.64], R5 ;  /* 0x0000000502007986 */ /* 0x001fe2000c101908 */
[----:B------:R-:W-:Y:S05]  /*02e0*/  EXIT ;  /* 0x000000000000794d */ /* 0x000fea0003800000 */
.L_x_2:
[----:B------:R-:W-:-:S00]  /*02f0*/  BRA `(.L_x_2) ;  /* 0xfffffffc00fc7947 */ /* 0x000fc0000383ffff */
[----:B------:R-:W-:-:S00]  /*0300*/  NOP ;  /* 0x0000000000007918 */ /* 0x000fc00000000000 */
[----:B------:R-:W-:-:S00]  /*0310*/  NOP ;  /* 0x0000000000007918 */ /* 0x000fc00000000000 */
[----:B------:R-:W-:-:S00]  /*0320*/  NOP ;  /* 0x0000000000007918 */ /* 0x000fc00000000000 */
[----:B------:R-:W-:-:S00]  /*0330*/  NOP ;  /* 0x0000000000007918 */ /* 0x000fc00000000000 */
[----:B------:R-:W-:-:S00]  /*0340*/  NOP ;  /* 0x0000000000007918 */ /* 0x000fc00000000000 */
[----:B------:R-:W-:-:S00]  /*0350*/  NOP ;  /* 0x0000000000007918 */ /* 0x000fc00000000000 */
[----:B------:R-:W-:-:S00]  /*0360*/  NOP ;  /* 0x0000000000007918 */ /* 0x000fc00000000000 */
[----:B------:R-:W-:-:S00]  /*0370*/  NOP ;  /* 0x0000000000007918 */ /* 0x000fc00000000000 */
.L_x_3:


//--------------------- .nv.shared._Z12count_threesPiS_i --------------------------
	.section	.nv.shared._Z12count_threesPiS_i,"aw",@nobits
	.sectionflags	@""
	.align	16
	.zero		1024


//--------------------- .nv.shared.reserved.0     --------------------------
	.section	.nv.shared.reserved.0,"aw",@nobits
	.weak		__nv_reservedSMEM_offset_0_alias
	.size		__nv_reservedSMEM_offset_0_alias, 0, 64
	.other		__nv_reservedSMEM_offset_0_alias,@"STO_CUDA_RESERVED_SHARED STV_DEFAULT"
__nv_reservedSMEM_offset_0_alias:
	.zero		0
	.zero		64


//--------------------- .nv.constant0._Z12count_threesPiS_i --------------------------
	.section	.nv.constant0._Z12count_threesPiS_i,"a",@progbits
	.sectionflags	@""
	.align	4
.nv.constant0._Z12count_threesPiS_i:
	.zero		916


//--------------------- SYMBOLS --------------------------

	.type		.nv.reservedSmem.offset0,@object
	.size		.nv.reservedSmem.offset0,0x4
	.type		.nv.reservedSmem.cap,@object
	.size		.nv.reservedSmem.cap,0x4
